//
// Generated by NVIDIA NVVM Compiler
//
// Compiler Build ID: CL-36424714
// Cuda compilation tools, release 13.0, V13.0.88
// Based on NVVM 20.0.0
//

.version 9.0
.target sm_100
.address_size 64

	// .globl	_Z11bucket_initPiS_i

.visible .entry _Z11bucket_initPiS_i(
	.param .u64 .ptr .align 1 _Z11bucket_initPiS_i_param_0,
	.param .u64 .ptr .align 1 _Z11bucket_initPiS_i_param_1,
	.param .u32 _Z11bucket_initPiS_i_param_2
)
{
	.reg .pred 	%p<2>;
	.reg .b32 	%r<7>;
	.reg .b64 	%rd<5>;

	ld.param.u64 	%rd1, [_Z11bucket_initPiS_i_param_0];
	ld.param.u32 	%r2, [_Z11bucket_initPiS_i_param_2];
	mov.u32 	%r3, %ctaid.x;
	mov.u32 	%r4, %ntid.x;
	mov.u32 	%r5, %tid.x;
	mad.lo.s32 	%r1, %r3, %r4, %r5;
	setp.ge.s32 	%p1, %r1, %r2;
	@%p1 bra 	$L__BB0_2;
	cvta.to.global.u64 	%rd2, %rd1;
	mul.wide.s32 	%rd3, %r1, 4;
	add.s64 	%rd4, %rd2, %rd3;
	mov.b32 	%r6, 0;
	st.global.u32 	[%rd4], %r6;
$L__BB0_2:
	ret;

}
	// .globl	_Z12bucket_countPiS_i
.visible .entry _Z12bucket_countPiS_i(
	.param .u64 .ptr .align 1 _Z12bucket_countPiS_i_param_0,
	.param .u64 .ptr .align 1 _Z12bucket_countPiS_i_param_1,
	.param .u32 _Z12bucket_countPiS_i_param_2
)
{
	.reg .pred 	%p<2>;
	.reg .b32 	%r<8>;
	.reg .b64 	%rd<9>;

	ld.param.u64 	%rd1, [_Z12bucket_countPiS_i_param_0];
	ld.param.u64 	%rd2, [_Z12bucket_countPiS_i_param_1];
	ld.param.u32 	%r2, [_Z12bucket_countPiS_i_param_2];
	mov.u32 	%r3, %ctaid.x;
	mov.u32 	%r4, %ntid.x;
	mov.u32 	%r5, %tid.x;
	mad.lo.s32 	%r1, %r3, %r4, %r5;
	setp.ge.s32 	%p1, %r1, %r2;
	@%p1 bra 	$L__BB1_2;
	cvta.to.global.u64 	%rd3, %rd2;
	cvta.to.global.u64 	%rd4, %rd1;
	mul.wide.s32 	%rd5, %r1, 4;
	add.s64 	%rd6, %rd3, %rd5;
	ld.global.u32 	%r6, [%rd6];
	mul.wide.s32 	%rd7, %r6, 4;
	add.s64 	%rd8, %rd4, %rd7;
	atom.global.add.u32 	%r7, [%rd8], 1;
$L__BB1_2:
	ret;

}
	// .globl	_Z10bucket_keyPiS_i
.visible .entry _Z10bucket_keyPiS_i(
	.param .u64 .ptr .align 1 _Z10bucket_keyPiS_i_param_0,
	.param .u64 .ptr .align 1 _Z10bucket_keyPiS_i_param_1,
	.param .u32 _Z10bucket_keyPiS_i_param_2
)
{
	.reg .pred 	%p<13>;
	.reg .b32 	%r<114>;
	.reg .b64 	%rd<22>;

	ld.param.u64 	%rd11, [_Z10bucket_keyPiS_i_param_0];
	ld.param.u64 	%rd10, [_Z10bucket_keyPiS_i_param_1];
	ld.param.u32 	%r32, [_Z10bucket_keyPiS_i_param_2];
	cvta.to.global.u64 	%rd1, %rd11;
	mov.u32 	%r33, %ctaid.x;
	mov.u32 	%r34, %ntid.x;
	mov.u32 	%r35, %tid.x;
	mad.lo.s32 	%r1, %r33, %r34, %r35;
	setp.ge.s32 	%p1, %r1, %r32;
	@%p1 bra 	$L__BB2_17;
	setp.lt.s32 	%p2, %r1, 1;
	mov.b32 	%r112, 0;
	@%p2 bra 	$L__BB2_14;
	and.b32  	%r2, %r1, 15;
	setp.lt.u32 	%p3, %r1, 16;
	mov.b32 	%r105, 0;
	mov.u32 	%r112, %r105;
	@%p3 bra 	$L__BB2_5;
	and.b32  	%r105, %r1, 2147483632;
	neg.s32 	%r99, %r105;
	add.s64 	%rd20, %rd1, 32;
	mov.b32 	%r112, 0;
$L__BB2_4:
	.pragma "nounroll";
	ld.global.u32 	%r40, [%rd20+-32];
	add.s32 	%r41, %r40, %r112;
	ld.global.u32 	%r42, [%rd20+-28];
	add.s32 	%r43, %r42, %r41;
	ld.global.u32 	%r44, [%rd20+-24];
	add.s32 	%r45, %r44, %r43;
	ld.global.u32 	%r46, [%rd20+-20];
	add.s32 	%r47, %r46, %r45;
	ld.global.u32 	%r48, [%rd20+-16];
	add.s32 	%r49, %r48, %r47;
	ld.global.u32 	%r50, [%rd20+-12];
	add.s32 	%r51, %r50, %r49;
	ld.global.u32 	%r52, [%rd20+-8];
	add.s32 	%r53, %r52, %r51;
	ld.global.u32 	%r54, [%rd20+-4];
	add.s32 	%r55, %r54, %r53;
	ld.global.u32 	%r56, [%rd20];
	add.s32 	%r57, %r56, %r55;
	ld.global.u32 	%r58, [%rd20+4];
	add.s32 	%r59, %r58, %r57;
	ld.global.u32 	%r60, [%rd20+8];
	add.s32 	%r61, %r60, %r59;
	ld.global.u32 	%r62, [%rd20+12];
	add.s32 	%r63, %r62, %r61;
	ld.global.u32 	%r64, [%rd20+16];
	add.s32 	%r65, %r64, %r63;
	ld.global.u32 	%r66, [%rd20+20];
	add.s32 	%r67, %r66, %r65;
	ld.global.u32 	%r68, [%rd20+24];
	add.s32 	%r69, %r68, %r67;
	ld.global.u32 	%r70, [%rd20+28];
	add.s32 	%r112, %r70, %r69;
	add.s32 	%r99, %r99, 16;
	add.s64 	%rd20, %rd20, 64;
	setp.ne.s32 	%p4, %r99, 0;
	@%p4 bra 	$L__BB2_4;
$L__BB2_5:
	setp.eq.s32 	%p5, %r2, 0;
	@%p5 bra 	$L__BB2_14;
	and.b32  	%r12, %r1, 7;
	setp.lt.u32 	%p6, %r2, 8;
	@%p6 bra 	$L__BB2_8;
	mul.wide.u32 	%rd12, %r105, 4;
	add.s64 	%rd13, %rd1, %rd12;
	ld.global.u32 	%r72, [%rd13];
	add.s32 	%r73, %r72, %r112;
	ld.global.u32 	%r74, [%rd13+4];
	add.s32 	%r75, %r74, %r73;
	ld.global.u32 	%r76, [%rd13+8];
	add.s32 	%r77, %r76, %r75;
	ld.global.u32 	%r78, [%rd13+12];
	add.s32 	%r79, %r78, %r77;
	ld.global.u32 	%r80, [%rd13+16];
	add.s32 	%r81, %r80, %r79;
	ld.global.u32 	%r82, [%rd13+20];
	add.s32 	%r83, %r82, %r81;
	ld.global.u32 	%r84, [%rd13+24];
	add.s32 	%r85, %r84, %r83;
	ld.global.u32 	%r86, [%rd13+28];
	add.s32 	%r112, %r86, %r85;
	add.s32 	%r105, %r105, 8;
$L__BB2_8:
	setp.eq.s32 	%p7, %r12, 0;
	@%p7 bra 	$L__BB2_14;
	and.b32  	%r18, %r1, 3;
	setp.lt.u32 	%p8, %r12, 4;
	@%p8 bra 	$L__BB2_11;
	mul.wide.u32 	%rd14, %r105, 4;
	add.s64 	%rd15, %rd1, %rd14;
	ld.global.u32 	%r88, [%rd15];
	add.s32 	%r89, %r88, %r112;
	ld.global.u32 	%r90, [%rd15+4];
	add.s32 	%r91, %r90, %r89;
	ld.global.u32 	%r92, [%rd15+8];
	add.s32 	%r93, %r92, %r91;
	ld.global.u32 	%r94, [%rd15+12];
	add.s32 	%r112, %r94, %r93;
	add.s32 	%r105, %r105, 4;
$L__BB2_11:
	setp.eq.s32 	%p9, %r18, 0;
	@%p9 bra 	$L__BB2_14;
	mul.wide.u32 	%rd16, %r105, 4;
	add.s64 	%rd21, %rd1, %rd16;
	neg.s32 	%r110, %r18;
$L__BB2_13:
	.pragma "nounroll";
	ld.global.u32 	%r95, [%rd21];
	add.s32 	%r112, %r95, %r112;
	add.s64 	%rd21, %rd21, 4;
	add.s32 	%r110, %r110, 1;
	setp.ne.s32 	%p10, %r110, 0;
	@%p10 bra 	$L__BB2_13;
$L__BB2_14:
	bar.sync 	0;
	mul.wide.s32 	%rd17, %r1, 4;
	add.s64 	%rd8, %rd1, %rd17;
	ld.global.u32 	%r96, [%rd8];
	setp.lt.s32 	%p11, %r96, 1;
	@%p11 bra 	$L__BB2_17;
	cvta.to.global.u64 	%rd9, %rd10;
$L__BB2_16:
	add.s32 	%r31, %r112, 1;
	mul.wide.s32 	%rd18, %r112, 4;
	add.s64 	%rd19, %rd9, %rd18;
	st.global.u32 	[%rd19], %r1;
	ld.global.u32 	%r97, [%rd8];
	add.s32 	%r98, %r97, -1;
	st.global.u32 	[%rd8], %r98;
	setp.gt.s32 	%p12, %r97, 1;
	mov.u32 	%r112, %r31;
	@%p12 bra 	$L__BB2_16;
$L__BB2_17:
	ret;

}


// ===== COMPILED SASS (sm_100) =====

	.target	sm_100

	.elftype	@"ET_EXEC"


//--------------------- .note.nv.tkinfo           --------------------------
	.section	.note.nv.tkinfo,"",@"SHT_NOTE"
	.sectionflags	@"SHF_NOTE_NV_TKINFO"
	.tkinfo
        /*0018*/ 	.word	0x00000002
        /*0030*/ 	.string	""
        /*0030*/ 	.string	"ptxas"
        /*0030*/ 	.string	"Cuda compilation tools, release 13.0, V13.0.88"
        /*0030*/ 	.string	"Build cuda_13.0.r13.0/compiler.36424714_0"
        /*0030*/ 	.string	"-arch sm_100 -m 64 "



//--------------------- .note.nv.cuinfo           --------------------------
	.section	.note.nv.cuinfo,"",@"SHT_NOTE"
	.sectionflags	@"SHF_NOTE_NV_CUINFO"
        /*0018*/ 	.short	0x0002
        /*001a*/ 	.short	0x0064
        /*001c*/ 	.short	0x0082
	.zero		2


//--------------------- .nv.info                  --------------------------
	.section	.nv.info,"",@"SHT_CUDA_INFO"
	.align	4


	//----- nvinfo : EIATTR_REGCOUNT
	.align		4
        /*0000*/ 	.byte	0x04, 0x2f
        /*0002*/ 	.short	(.L_1 - .L_0)
	.align		4
.L_0:
        /*0004*/ 	.word	index@(_Z11bucket_initPiS_i)
        /*0008*/ 	.word	0x00000008


	//----- nvinfo : EIATTR_FRAME_SIZE
	.align		4
.L_1:
        /*000c*/ 	.byte	0x04, 0x11
        /*000e*/ 	.short	(.L_3 - .L_2)
	.align		4
.L_2:
        /*0010*/ 	.word	index@(_Z11bucket_initPiS_i)
        /*0014*/ 	.word	0x00000000


	//----- nvinfo : EIATTR_REGCOUNT
	.align		4
.L_3:
        /*0018*/ 	.byte	0x04, 0x2f
        /*001a*/ 	.short	(.L_5 - .L_4)
	.align		4
.L_4:
        /*001c*/ 	.word	index@(_Z12bucket_countPiS_i)
        /*0020*/ 	.word	0x0000000a


	//----- nvinfo : EIATTR_FRAME_SIZE
	.align		4
.L_5:
        /*0024*/ 	.byte	0x04, 0x11
        /*0026*/ 	.short	(.L_7 - .L_6)
	.align		4
.L_6:
        /*0028*/ 	.word	index@(_Z12bucket_countPiS_i)
        /*002c*/ 	.word	0x00000000


	//----- nvinfo : EIATTR_REGCOUNT
	.align		4
.L_7:
        /*0030*/ 	.byte	0x04, 0x2f
        /*0032*/ 	.short	(.L_9 - .L_8)
	.align		4
.L_8:
        /*0034*/ 	.word	index@(_Z10bucket_keyPiS_i)
        /*0038*/ 	.word	0x0000001a


	//----- nvinfo : EIATTR_FRAME_SIZE
	.align		4
.L_9:
        /*003c*/ 	.byte	0x04, 0x11
        /*003e*/ 	.short	(.L_11 - .L_10)
	.align		4
.L_10:
        /*0040*/ 	.word	index@(_Z10bucket_keyPiS_i)
        /*0044*/ 	.word	0x00000000


	//----- nvinfo : EIATTR_MIN_STACK_SIZE
	.align		4
.L_11:
        /*0048*/ 	.byte	0x04, 0x12
        /*004a*/ 	.short	(.L_13 - .L_12)
	.align		4
.L_12:
        /*004c*/ 	.word	index@(_Z10bucket_keyPiS_i)
        /*0050*/ 	.word	0x00000000


	//----- nvinfo : EIATTR_MIN_STACK_SIZE
	.align		4
.L_13:
        /*0054*/ 	.byte	0x04, 0x12
        /*0056*/ 	.short	(.L_15 - .L_14)
	.align		4
.L_14:
        /*0058*/ 	.word	index@(_Z12bucket_countPiS_i)
        /*005c*/ 	.word	0x00000000


	//----- nvinfo : EIATTR_MIN_STACK_SIZE
	.align		4
.L_15:
        /*0060*/ 	.byte	0x04, 0x12
        /*0062*/ 	.short	(.L_17 - .L_16)
	.align		4
.L_16:
        /*0064*/ 	.word	index@(_Z11bucket_initPiS_i)
        /*0068*/ 	.word	0x00000000
.L_17:


//--------------------- .nv.compat                --------------------------
	.section	.nv.compat,"",@"SHT_CUDA_COMPAT_INFO"
	.align	4
        /*0000*/ 	.byte	0x02, 0x09, 0x00, 0x00, 0x02, 0x02, 0x01, 0x00, 0x02, 0x05, 0x05, 0x00, 0x03, 0x07, 0x01, 0x01
        /*0010*/ 	.byte	0x02, 0x03, 0x00, 0x00, 0x02, 0x06, 0x01, 0x00, 0x04, 0x0b, 0x08, 0x00, 0x09, 0x00, 0x00, 0x00
        /*0020*/ 	.byte	0x00, 0x00, 0x00, 0x00


//--------------------- .nv.info._Z10bucket_keyPiS_i --------------------------
	.section	.nv.info._Z10bucket_keyPiS_i,"",@"SHT_CUDA_INFO"
	.sectionflags	@""
	.align	4


	//----- nvinfo : EIATTR_CUDA_API_VERSION
	.align		4
        /*0000*/ 	.byte	0x04, 0x37
        /*0002*/ 	.short	(.L_19 - .L_18)
.L_18:
        /*0004*/ 	.word	0x00000082


	//----- nvinfo : EIATTR_KPARAM_INFO
	.align		4
.L_19:
        /*0008*/ 	.byte	0x04, 0x17
        /*000a*/ 	.short	(.L_21 - .L_20)
.L_20:
        /*000c*/ 	.word	0x00000000
        /*0010*/ 	.short	0x0002
        /*0012*/ 	.short	0x0010
        /*0014*/ 	.byte	0x00, 0xf0, 0x11, 0x00


	//----- nvinfo : EIATTR_KPARAM_INFO
	.align		4
.L_21:
        /*0018*/ 	.byte	0x04, 0x17
        /*001a*/ 	.short	(.L_23 - .L_22)
.L_22:
        /*001c*/ 	.word	0x00000000
        /*0020*/ 	.short	0x0001
        /*0022*/ 	.short	0x0008
        /*0024*/ 	.byte	0x00, 0xf5, 0x21, 0x00


	//----- nvinfo : EIATTR_KPARAM_INFO
	.align		4
.L_23:
        /*0028*/ 	.byte	0x04, 0x17
        /*002a*/ 	.short	(.L_25 - .L_24)
.L_24:
        /*002c*/ 	.word	0x00000000
        /*0030*/ 	.short	0x0000
        /*0032*/ 	.short	0x0000
        /*0034*/ 	.byte	0x00, 0xf5, 0x21, 0x00


	//----- nvinfo : EIATTR_SPARSE_MMA_MASK
	.align		4
.L_25:
        /*0038*/ 	.byte	0x03, 0x50
        /*003a*/ 	.short	0x0000


	//----- nvinfo : EIATTR_MAXREG_COUNT
	.align		4
        /*003c*/ 	.byte	0x03, 0x1b
        /*003e*/ 	.short	0x00ff


	//----- nvinfo : EIATTR_NUM_BARRIERS
	.align		4
        /*0040*/ 	.byte	0x02, 0x4c
        /*0042*/ 	.byte	0x01
	.zero		1


	//----- nvinfo : EIATTR_MERCURY_ISA_VERSION
	.align		4
        /*0044*/ 	.byte	0x03, 0x5f
        /*0046*/ 	.short	0x0101


	//----- nvinfo : EIATTR_VRC_CTA_INIT_COUNT
	.align		4
        /*0048*/ 	.byte	0x02, 0x4a
	.zero		1
	.zero		1


	//----- nvinfo : EIATTR_EXIT_INSTR_OFFSETS
	.align		4
        /*004c*/ 	.byte	0x04, 0x1c
        /*004e*/ 	.short	(.L_27 - .L_26)


	//   ....[0]....
.L_26:
        /*0050*/ 	.word	0x00000070


	//   ....[1]....
        /*0054*/ 	.word	0x00000720


	//   ....[2]....
        /*0058*/ 	.word	0x000007b0


	//----- nvinfo : EIATTR_CRS_STACK_SIZE
	.align		4
.L_27:
        /*005c*/ 	.byte	0x04, 0x1e
        /*005e*/ 	.short	(.L_29 - .L_28)
.L_28:
        /*0060*/ 	.word	0x00000000


	//----- nvinfo : EIATTR_CBANK_PARAM_SIZE
	.align		4
.L_29:
        /*0064*/ 	.byte	0x03, 0x19
        /*0066*/ 	.short	0x0014


	//----- nvinfo : EIATTR_PARAM_CBANK
	.align		4
        /*0068*/ 	.byte	0x04, 0x0a
        /*006a*/ 	.short	(.L_31 - .L_30)
	.align		4
.L_30:
        /*006c*/ 	.word	index@(.nv.constant0._Z10bucket_keyPiS_i)
        /*0070*/ 	.short	0x0380
        /*0072*/ 	.short	0x0014


	//----- nvinfo : EIATTR_SW_WAR
	.align		4
.L_31:
        /*0074*/ 	.byte	0x04, 0x36
        /*0076*/ 	.short	(.L_33 - .L_32)
.L_32:
        /*0078*/ 	.word	0x00000008
.L_33:


//--------------------- .nv.info._Z12bucket_countPiS_i --------------------------
	.section	.nv.info._Z12bucket_countPiS_i,"",@"SHT_CUDA_INFO"
	.sectionflags	@""
	.align	4


	//----- nvinfo : EIATTR_CUDA_API_VERSION
	.align		4
        /*0000*/ 	.byte	0x04, 0x37
        /*0002*/ 	.short	(.L_35 - .L_34)
.L_34:
        /*0004*/ 	.word	0x00000082


	//----- nvinfo : EIATTR_KPARAM_INFO
	.align		4
.L_35:
        /*0008*/ 	.byte	0x04, 0x17
        /*000a*/ 	.short	(.L_37 - .L_36)
.L_36:
        /*000c*/ 	.word	0x00000000
        /*0010*/ 	.short	0x0002
        /*0012*/ 	.short	0x0010
        /*0014*/ 	.byte	0x00, 0xf0, 0x11, 0x00


	//----- nvinfo : EIATTR_KPARAM_INFO
	.align		4
.L_37:
        /*0018*/ 	.byte	0x04, 0x17
        /*001a*/ 	.short	(.L_39 - .L_38)
.L_38:
        /*001c*/ 	.word	0x00000000
        /*0020*/ 	.short	0x0001
        /*0022*/ 	.short	0x0008
        /*0024*/ 	.byte	0x00, 0xf5, 0x21, 0x00


	//----- nvinfo : EIATTR_KPARAM_INFO
	.align		4
.L_39:
        /*0028*/ 	.byte	0x04, 0x17
        /*002a*/ 	.short	(.L_41 - .L_40)
.L_40:
        /*002c*/ 	.word	0x00000000
        /*0030*/ 	.short	0x0000
        /*0032*/ 	.short	0x0000
        /*0034*/ 	.byte	0x00, 0xf5, 0x21, 0x00


	//----- nvinfo : EIATTR_SPARSE_MMA_MASK
	.align		4
.L_41:
        /*0038*/ 	.byte	0x03, 0x50
        /*003a*/ 	.short	0x0000


	//----- nvinfo : EIATTR_MAXREG_COUNT
	.align		4
        /*003c*/ 	.byte	0x03, 0x1b
        /*003e*/ 	.short	0x00ff


	//----- nvinfo : EIATTR_MERCURY_ISA_VERSION
	.align		4
        /*0040*/ 	.byte	0x03, 0x5f
        /*0042*/ 	.short	0x0101


	//----- nvinfo : EIATTR_VRC_CTA_INIT_COUNT
	.align		4
        /*0044*/ 	.byte	0x02, 0x4a
	.zero		1
	.zero		1


	//----- nvinfo : EIATTR_EXIT_INSTR_OFFSETS
	.align		4
        /*0048*/ 	.byte	0x04, 0x1c
        /*004a*/ 	.short	(.L_43 - .L_42)


	//   ....[0]....
.L_42:
        /*004c*/ 	.word	0x00000070


	//   ....[1]....
        /*0050*/ 	.word	0x00000100


	//----- nvinfo : EIATTR_CBANK_PARAM_SIZE
	.align		4
.L_43:
        /*0054*/ 	.byte	0x03, 0x19
        /*0056*/ 	.short	0x0014


	//----- nvinfo : EIATTR_PARAM_CBANK
	.align		4
        /*0058*/ 	.byte	0x04, 0x0a
        /*005a*/ 	.short	(.L_45 - .L_44)
	.align		4
.L_44:
        /*005c*/ 	.word	index@(.nv.constant0._Z12bucket_countPiS_i)
        /*0060*/ 	.short	0x0380
        /*0062*/ 	.short	0x0014


	//----- nvinfo : EIATTR_SW_WAR
	.align		4
.L_45:
        /*0064*/ 	.byte	0x04, 0x36
        /*0066*/ 	.short	(.L_47 - .L_46)
.L_46:
        /*0068*/ 	.word	0x00000008
.L_47:


//--------------------- .nv.info._Z11bucket_initPiS_i --------------------------
	.section	.nv.info._Z11bucket_initPiS_i,"",@"SHT_CUDA_INFO"
	.sectionflags	@""
	.align	4


	//----- nvinfo : EIATTR_CUDA_API_VERSION
	.align		4
        /*0000*/ 	.byte	0x04, 0x37
        /*0002*/ 	.short	(.L_49 - .L_48)
.L_48:
        /*0004*/ 	.word	0x00000082


	//----- nvinfo : EIATTR_KPARAM_INFO
	.align		4
.L_49:
        /*0008*/ 	.byte	0x04, 0x17
        /*000a*/ 	.short	(.L_51 - .L_50)
.L_50:
        /*000c*/ 	.word	0x00000000
        /*0010*/ 	.short	0x0002
        /*0012*/ 	.short	0x0010
        /*0014*/ 	.byte	0x00, 0xf0, 0x11, 0x00


	//----- nvinfo : EIATTR_KPARAM_INFO
	.align		4
.L_51:
        /*0018*/ 	.byte	0x04, 0x17
        /*001a*/ 	.short	(.L_53 - .L_52)
.L_52:
        /*001c*/ 	.word	0x00000000
        /*0020*/ 	.short	0x0001
        /*0022*/ 	.short	0x0008
        /*0024*/ 	.byte	0x00, 0xf5, 0x21, 0x00


	//----- nvinfo : EIATTR_KPARAM_INFO
	.align		4
.L_53:
        /*0028*/ 	.byte	0x04, 0x17
        /*002a*/ 	.short	(.L_55 - .L_54)
.L_54:
        /*002c*/ 	.word	0x00000000
        /*0030*/ 	.short	0x0000
        /*0032*/ 	.short	0x0000
        /*0034*/ 	.byte	0x00, 0xf5, 0x21, 0x00


	//----- nvinfo : EIATTR_SPARSE_MMA_MASK
	.align		4
.L_55:
        /*0038*/ 	.byte	0x03, 0x50
        /*003a*/ 	.short	0x0000


	//----- nvinfo : EIATTR_MAXREG_COUNT
	.align		4
        /*003c*/ 	.byte	0x03, 0x1b
        /*003e*/ 	.short	0x00ff


	//----- nvinfo : EIATTR_MERCURY_ISA_VERSION
	.align		4
        /*0040*/ 	.byte	0x03, 0x5f
        /*0042*/ 	.short	0x0101


	//----- nvinfo : EIATTR_VRC_CTA_INIT_COUNT
	.align		4
        /*0044*/ 	.byte	0x02, 0x4a
	.zero		1
	.zero		1


	//----- nvinfo : EIATTR_EXIT_INSTR_OFFSETS
	.align		4
        /*0048*/ 	.byte	0x04, 0x1c
        /*004a*/ 	.short	(.L_57 - .L_56)


	//   ....[0]....
.L_56:
        /*004c*/ 	.word	0x00000070


	//   ....[1]....
        /*0050*/ 	.word	0x000000c0


	//----- nvinfo : EIATTR_CBANK_PARAM_SIZE
	.align		4
.L_57:
        /*0054*/ 	.byte	0x03, 0x19
        /*0056*/ 	.short	0x0014


	//----- nvinfo : EIATTR_PARAM_CBANK
	.align		4
        /*0058*/ 	.byte	0x04, 0x0a
        /*005a*/ 	.short	(.L_59 - .L_58)
	.align		4
.L_58:
        /*005c*/ 	.word	index@(.nv.constant0._Z11bucket_initPiS_i)
        /*0060*/ 	.short	0x0380
        /*0062*/ 	.short	0x0014


	//----- nvinfo : EIATTR_SW_WAR
	.align		4
.L_59:
        /*0064*/ 	.byte	0x04, 0x36
        /*0066*/ 	.short	(.L_61 - .L_60)
.L_60:
        /*0068*/ 	.word	0x00000008
.L_61:


//--------------------- .nv.callgraph             --------------------------
	.section	.nv.callgraph,"",@"SHT_CUDA_CALLGRAPH"
	.align	4
	.sectionentsize	8
	.align		4
        /*0000*/ 	.word	0x00000000
	.align		4
        /*0004*/ 	.word	0xffffffff
	.align		4
        /*0008*/ 	.word	0x00000000
	.align		4
        /*000c*/ 	.word	0xfffffffe
	.align		4
        /*0010*/ 	.word	0x00000000
	.align		4
        /*0014*/ 	.word	0xfffffffd
	.align		4
        /*0018*/ 	.word	0x00000000
	.align		4
        /*001c*/ 	.word	0xfffffffc


//--------------------- .text._Z10bucket_keyPiS_i --------------------------
	.section	.text._Z10bucket_keyPiS_i,"ax",@progbits
	.align	128
        .global         _Z10bucket_keyPiS_i
        .type           _Z10bucket_keyPiS_i,@function
        .size           _Z10bucket_keyPiS_i,(.L_x_14 - _Z10bucket_keyPiS_i)
        .other          _Z10bucket_keyPiS_i,@"STO_CUDA_ENTRY STV_DEFAULT"
_Z10bucket_keyPiS_i:
.text._Z10bucket_keyPiS_i:
[----:B------:R-:W-:Y:S01]  /*0000*/  LDC R1, c[0x0][0x37c] ;  /* 0x0000df00ff017b82 */ /* 0x000fe20000000800 */
[----:B------:R-:W0:Y:S07]  /*0010*/  S2R R3, SR_TID.X ;  /* 0x0000000000037919 */ /* 0x000e2e0000002100 */
[----:B------:R-:W0:Y:S01]  /*0020*/  S2UR UR4, SR_CTAID.X ;  /* 0x00000000000479c3 */ /* 0x000e220000002500 */
[----:B------:R-:W1:Y:S07]  /*0030*/  LDCU UR5, c[0x0][0x390] ;  /* 0x00007200ff0577ac */ /* 0x000e6e0008000800 */
[----:B------:R-:W0:Y:S02]  /*0040*/  LDC R0, c[0x0][0x360] ;  /* 0x0000d800ff007b82 */ /* 0x000e240000000800 */
[----:B0-----:R-:W-:-:S05]  /*0050*/  IMAD R0, R0, UR4, R3 ;  /* 0x0000000400007c24 */ /* 0x001fca000f8e0203 */
[----:B-1----:R-:W-:-:S13]  /*0060*/  ISETP.GE.AND P0, PT, R0, UR5, PT ;  /* 0x0000000500007c0c */ /* 0x002fda000bf06270 */
[----:B------:R-:W-:Y:S05]  /*0070*/  @P0 EXIT ;  /* 0x000000000000094d */ /* 0x000fea0003800000 */
[----:B------:R-:W-:Y:S01]  /*0080*/  ISETP.GE.AND P0, PT, R0, 0x1, PT ;  /* 0x000000010000780c */ /* 0x000fe20003f06270 */
[----:B------:R-:W0:Y:S01]  /*0090*/  LDCU.64 UR6, c[0x0][0x358] ;  /* 0x00006b00ff0677ac */ /* 0x000e220008000a00 */
[----:B------:R-:W-:Y:S01]  /*00a0*/  BSSY.RECONVERGENT B0, `(.L_x_0) ;  /* 0x0000061000007945 */ /* 0x000fe20003800200 */
[----:B------:R-:W-:-:S10]  /*00b0*/  IMAD.MOV.U32 R2, RZ, RZ, RZ ;  /* 0x000000ffff027224 */ /* 0x000fd400078e00ff */
[----:B------:R-:W-:Y:S05]  /*00c0*/  @!P0 BRA `(.L_x_1) ;  /* 0x0000000400788947 */ /* 0x000fea0003800000 */
[C---:B------:R-:W-:Y:S01]  /*00d0*/  ISETP.GE.U32.AND P1, PT, R0.reuse, 0x10, PT ;  /* 0x000000100000780c */ /* 0x040fe20003f26070 */
[----:B------:R-:W-:Y:S01]  /*00e0*/  BSSY.RECONVERGENT B1, `(.L_x_2) ;  /* 0x000002b000017945 */ /* 0x000fe20003800200 */
[----:B------:R-:W-:Y:S02]  /*00f0*/  LOP3.LUT R23, R0, 0xf, RZ, 0xc0, !PT ;  /* 0x0000000f00177812 */ /* 0x000fe400078ec0ff */
[----:B------:R-:W-:Y:S02]  /*0100*/  CS2R R2, SRZ ;  /* 0x0000000000027805 */ /* 0x000fe4000001ff00 */
[----:B------:R-:W-:-:S07]  /*0110*/  ISETP.NE.AND P0, PT, R23, RZ, PT ;  /* 0x000000ff1700720c */ /* 0x000fce0003f05270 */
[----:B------:R-:W-:Y:S06]  /*0120*/  @!P1 BRA `(.L_x_3) ;  /* 0x0000000000989947 */ /* 0x000fec0003800000 */
[----:B------:R-:W1:Y:S01]  /*0130*/  LDCU.64 UR4, c[0x0][0x380] ;  /* 0x00007000ff0477ac */ /* 0x000e620008000a00 */
[----:B------:R-:W-:Y:S01]  /*0140*/  LOP3.LUT R3, R0, 0x7ffffff0, RZ, 0xc0, !PT ;  /* 0x7ffffff000037812 */ /* 0x000fe200078ec0ff */
[----:B------:R-:W-:-:S04]  /*0150*/  IMAD.MOV.U32 R2, RZ, RZ, RZ ;  /* 0x000000ffff027224 */ /* 0x000fc800078e00ff */
[----:B------:R-:W-:Y:S01]  /*0160*/  IMAD.MOV R6, RZ, RZ, -R3 ;  /* 0x000000ffff067224 */ /* 0x000fe200078e0a03 */
[----:B-1----:R-:W-:-:S04]  /*0170*/  UIADD3 UR4, UP0, UPT, UR4, 0x20, URZ ;  /* 0x0000002004047890 */ /* 0x002fc8000ff1e0ff */
[----:B------:R-:W-:Y:S02]  /*0180*/  UIADD3.X UR5, UPT, UPT, URZ, UR5, URZ, UP0, !UPT ;  /* 0x00000005ff057290 */ /* 0x000fe400087fe4ff */
[----:B------:R-:W-:-:S04]  /*0190*/  IMAD.U32 R12, RZ, RZ, UR4 ;  /* 0x00000004ff0c7e24 */ /* 0x000fc8000f8e00ff */
[----:B------:R-:W-:-:S07]  /*01a0*/  IMAD.U32 R5, RZ, RZ, UR5 ;  /* 0x00000005ff057e24 */ /* 0x000fce000f8e00ff */
.L_x_4:
[----:B------:R-:W-:-:S05]  /*01b0*/  IMAD.MOV.U32 R4, RZ, RZ, R12 ;  /* 0x000000ffff047224 */ /* 0x000fca00078e000c */
[----:B0-----:R-:W2:Y:S04]  /*01c0*/  LDG.E R11, desc[UR6][R4.64+-0x20] ;  /* 0xffffe006040b7981 */ /* 0x001ea8000c1e1900 */
[----:B------:R-:W2:Y:S04]  /*01d0*/  LDG.E R12, desc[UR6][R4.64+-0x1c] ;  /* 0xffffe406040c7981 */ /* 0x000ea8000c1e1900 */
[----:B------:R-:W3:Y:S04]  /*01e0*/  LDG.E R14, desc[UR6][R4.64+-0x18] ;  /* 0xffffe806040e7981 */ /* 0x000ee8000c1e1900 */
[----:B------:R-:W3:Y:S04]  /*01f0*/  LDG.E R13, desc[UR6][R4.64+-0x14] ;  /* 0xffffec06040d7981 */ /* 0x000ee8000c1e1900 */
[----:B------:R-:W4:Y:S04]  /*0200*/  LDG.E R16, desc[UR6][R4.64+-0x10] ;  /* 0xfffff00604107981 */ /* 0x000f28000c1e1900 */
[----:B------:R-:W4:Y:S04]  /*0210*/  LDG.E R15, desc[UR6][R4.64+-0xc] ;  /* 0xfffff406040f7981 */ /* 0x000f28000c1e1900 */
[----:B------:R-:W5:Y:S04]  /*0220*/  LDG.E R18, desc[UR6][R4.64+-0x8] ;  /* 0xfffff80604127981 */ /* 0x000f68000c1e1900 */
        /* <DEDUP_REMOVED lines=8> */
[----:B------:R0:W5:Y:S01]  /*02b0*/  LDG.E R7, desc[UR6][R4.64+0x1c] ;  /* 0x00001c0604077981 */ /* 0x000162000c1e1900 */
[----:B------:R-:W-:-:S05]  /*02c0*/  VIADD R6, R6, 0x10 ;  /* 0x0000001006067836 */ /* 0x000fca0000000000 */
[----:B------:R-:W-:Y:S02]  /*02d0*/  ISETP.NE.AND P1, PT, R6, RZ, PT ;  /* 0x000000ff0600720c */ /* 0x000fe40003f25270 */
[----:B--2---:R-:W-:Y:S02]  /*02e0*/  IADD3 R11, PT, PT, R12, R11, R2 ;  /* 0x0000000b0c0b7210 */ /* 0x004fe40007ffe002 */
[----:B------:R-:W-:-:S05]  /*02f0*/  IADD3 R12, P2, PT, R4, 0x40, RZ ;  /* 0x00000040040c7810 */ /* 0x000fca0007f5e0ff */
[----:B0-----:R-:W-:Y:S01]  /*0300*/  IMAD.X R5, RZ, RZ, R5, P2 ;  /* 0x000000ffff057224 */ /* 0x001fe200010e0605 */
[----:B---3--:R-:W-:-:S04]  /*0310*/  IADD3 R11, PT, PT, R13, R14, R11 ;  /* 0x0000000e0d0b7210 */ /* 0x008fc80007ffe00b */
[----:B----4-:R-:W-:-:S04]  /*0320*/  IADD3 R11, PT, PT, R15, R16, R11 ;  /* 0x000000100f0b7210 */ /* 0x010fc80007ffe00b */
[----:B-----5:R-:W-:-:S04]  /*0330*/  IADD3 R11, PT, PT, R17, R18, R11 ;  /* 0x00000012110b7210 */ /* 0x020fc80007ffe00b */
[----:B------:R-:W-:-:S04]  /*0340*/  IADD3 R11, PT, PT, R19, R20, R11 ;  /* 0x00000014130b7210 */ /* 0x000fc80007ffe00b */
[----:B------:R-:W-:-:S04]  /*0350*/  IADD3 R11, PT, PT, R21, R22, R11 ;  /* 0x00000016150b7210 */ /* 0x000fc80007ffe00b */
[----:B------:R-:W-:-:S04]  /*0360*/  IADD3 R9, PT, PT, R10, R9, R11 ;  /* 0x000000090a097210 */ /* 0x000fc80007ffe00b */
[----:B------:R-:W-:Y:S01]  /*0370*/  IADD3 R2, PT, PT, R7, R8, R9 ;  /* 0x0000000807027210 */ /* 0x000fe20007ffe009 */
[----:B------:R-:W-:Y:S06]  /*0380*/  @P1 BRA `(.L_x_4) ;  /* 0xfffffffc00881947 */ /* 0x000fec000383ffff */
.L_x_3:
[----:B0-----:R-:W-:Y:S05]  /*0390*/  BSYNC.RECONVERGENT B1 ;  /* 0x0000000000017941 */ /* 0x001fea0003800200 */
.L_x_2:
[----:B------:R-:W-:Y:S05]  /*03a0*/  @!P0 BRA `(.L_x_1) ;  /* 0x0000000000c08947 */ /* 0x000fea0003800000 */
[----:B------:R-:W-:Y:S01]  /*03b0*/  ISETP.GE.U32.AND P0, PT, R23, 0x8, PT ;  /* 0x000000081700780c */ /* 0x000fe20003f06070 */
[----:B------:R-:W-:Y:S01]  /*03c0*/  BSSY.RECONVERGENT B1, `(.L_x_5) ;  /* 0x0000013000017945 */ /* 0x000fe20003800200 */
[----:B------:R-:W-:-:S04]  /*03d0*/  LOP3.LUT R14, R0, 0x7, RZ, 0xc0, !PT ;  /* 0x00000007000e7812 */ /* 0x000fc800078ec0ff */
[----:B------:R-:W-:-:S07]  /*03e0*/  ISETP.NE.AND P1, PT, R14, RZ, PT ;  /* 0x000000ff0e00720c */ /* 0x000fce0003f25270 */
[----:B------:R-:W-:Y:S06]  /*03f0*/  @!P0 BRA `(.L_x_6) ;  /* 0x00000000003c8947 */ /* 0x000fec0003800000 */
[----:B------:R-:W0:Y:S02]  /*0400*/  LDC.64 R4, c[0x0][0x380] ;  /* 0x0000e000ff047b82 */ /* 0x000e240000000a00 */
[----:B0-----:R-:W-:-:S05]  /*0410*/  IMAD.WIDE.U32 R4, R3, 0x4, R4 ;  /* 0x0000000403047825 */ /* 0x001fca00078e0004 */
[----:B------:R-:W2:Y:S04]  /*0420*/  LDG.E R7, desc[UR6][R4.64] ;  /* 0x0000000604077981 */ /* 0x000ea8000c1e1900 */
[----:B------:R-:W2:Y:S04]  /*0430*/  LDG.E R6, desc[UR6][R4.64+0x4] ;  /* 0x0000040604067981 */ /* 0x000ea8000c1e1900 */
[----:B------:R-:W3:Y:S04]  /*0440*/  LDG.E R9, desc[UR6][R4.64+0x8] ;  /* 0x0000080604097981 */ /* 0x000ee8000c1e1900 */
[----:B------:R-:W3:Y:S04]  /*0450*/  LDG.E R8, desc[UR6][R4.64+0xc] ;  /* 0x00000c0604087981 */ /* 0x000ee8000c1e1900 */
[----:B------:R-:W4:Y:S04]  /*0460*/  LDG.E R11, desc[UR6][R4.64+0x10] ;  /* 0x00001006040b7981 */ /* 0x000f28000c1e1900 */
[----:B------:R-:W4:Y:S04]  /*0470*/  LDG.E R10, desc[UR6][R4.64+0x14] ;  /* 0x00001406040a7981 */ /* 0x000f28000c1e1900 */
[----:B------:R-:W5:Y:S04]  /*0480*/  LDG.E R13, desc[UR6][R4.64+0x18] ;  /* 0x00001806040d7981 */ /* 0x000f68000c1e1900 */
[----:B------:R-:W5:Y:S01]  /*0490*/  LDG.E R12, desc[UR6][R4.64+0x1c] ;  /* 0x00001c06040c7981 */ /* 0x000f62000c1e1900 */
[----:B------:R-:W-:Y:S01]  /*04a0*/  VIADD R3, R3, 0x8 ;  /* 0x0000000803037836 */ /* 0x000fe20000000000 */
[----:B--2---:R-:W-:-:S04]  /*04b0*/  IADD3 R6, PT, PT, R6, R7, R2 ;  /* 0x0000000706067210 */ /* 0x004fc80007ffe002 */
[----:B---3--:R-:W-:-:S04]  /*04c0*/  IADD3 R6, PT, PT, R8, R9, R6 ;  /* 0x0000000908067210 */ /* 0x008fc80007ffe006 */
[----:B----4-:R-:W-:-:S04]  /*04d0*/  IADD3 R6, PT, PT, R10, R11, R6 ;  /* 0x0000000b0a067210 */ /* 0x010fc80007ffe006 */
[----:B-----5:R-:W-:-:S07]  /*04e0*/  IADD3 R2, PT, PT, R12, R13, R6 ;  /* 0x0000000d0c027210 */ /* 0x020fce0007ffe006 */
.L_x_6:
[----:B------:R-:W-:Y:S05]  /*04f0*/  BSYNC.RECONVERGENT B1 ;  /* 0x0000000000017941 */ /* 0x000fea0003800200 */
.L_x_5:
        /* <DEDUP_REMOVED lines=11> */
[----:B------:R-:W3:Y:S01]  /*05b0*/  LDG.E R10, desc[UR6][R4.64+0xc] ;  /* 0x00000c06040a7981 */ /* 0x000ee2000c1e1900 */
[----:B------:R-:W-:Y:S01]  /*05c0*/  VIADD R3, R3, 0x4 ;  /* 0x0000000403037836 */ /* 0x000fe20000000000 */
[----:B--2---:R-:W-:-:S04]  /*05d0*/  IADD3 R2, PT, PT, R8, R7, R2 ;  /* 0x0000000708027210 */ /* 0x004fc80007ffe002 */
[----:B---3--:R-:W-:-:S07]  /*05e0*/  IADD3 R2, PT, PT, R10, R9, R2 ;  /* 0x000000090a027210 */ /* 0x008fce0007ffe002 */
.L_x_8:
[----:B------:R-:W-:Y:S05]  /*05f0*/  BSYNC.RECONVERGENT B1 ;  /* 0x0000000000017941 */ /* 0x000fea0003800200 */
.L_x_7:
[----:B------:R-:W-:Y:S05]  /*0600*/  @!P1 BRA `(.L_x_1) ;  /* 0x0000000000289947 */ /* 0x000fea0003800000 */
[----:B------:R-:W0:Y:S01]  /*0610*/  LDC.64 R4, c[0x0][0x380] ;  /* 0x0000e000ff047b82 */ /* 0x000e220000000a00 */
[----:B------:R-:W-:Y:S02]  /*0620*/  IMAD.MOV R6, RZ, RZ, -R6 ;  /* 0x000000ffff067224 */ /* 0x000fe400078e0a06 */
[----:B0-----:R-:W-:-:S07]  /*0630*/  IMAD.WIDE.U32 R4, R3, 0x4, R4 ;  /* 0x0000000403047825 */ /* 0x001fce00078e0004 */
.L_x_9:
[----:B------:R0:W2:Y:S01]  /*0640*/  LDG.E R3, desc[UR6][R4.64] ;  /* 0x0000000604037981 */ /* 0x0000a2000c1e1900 */
[----:B------:R-:W-:-:S05]  /*0650*/  VIADD R6, R6, 0x1 ;  /* 0x0000000106067836 */ /* 0x000fca0000000000 */
[----:B------:R-:W-:Y:S02]  /*0660*/  ISETP.NE.AND P0, PT, R6, RZ, PT ;  /* 0x000000ff0600720c */ /* 0x000fe40003f05270 */
[----:B0-----:R-:W-:-:S05]  /*0670*/  IADD3 R4, P1, PT, R4, 0x4, RZ ;  /* 0x0000000404047810 */ /* 0x001fca0007f3e0ff */
[----:B------:R-:W-:Y:S02]  /*0680*/  IMAD.X R5, RZ, RZ, R5, P1 ;  /* 0x000000ffff057224 */ /* 0x000fe400008e0605 */
[----:B--2---:R-:W-:-:S04]  /*0690*/  IMAD.IADD R2, R3, 0x1, R2 ;  /* 0x0000000103027824 */ /* 0x004fc800078e0202 */
[----:B------:R-:W-:Y:S05]  /*06a0*/  @P0 BRA `(.L_x_9) ;  /* 0xfffffffc00e40947 */ /* 0x000fea000383ffff */
.L_x_1:
[----:B0-----:R-:W-:Y:S05]  /*06b0*/  BSYNC.RECONVERGENT B0 ;  /* 0x0000000000007941 */ /* 0x001fea0003800200 */
.L_x_0:
[----:B------:R-:W0:Y:S08]  /*06c0*/  LDC.64 R4, c[0x0][0x380] ;  /* 0x0000e000ff047b82 */ /* 0x000e300000000a00 */
[----:B------:R-:W1:Y:S01]  /*06d0*/  LDC.64 R8, c[0x0][0x388] ;  /* 0x0000e200ff087b82 */ /* 0x000e620000000a00 */
[----:B0-----:R-:W-:-:S07]  /*06e0*/  IMAD.WIDE R4, R0, 0x4, R4 ;  /* 0x0000000400047825 */ /* 0x001fce00078e0204 */
[----:B------:R-:W-:Y:S06]  /*06f0*/  BAR.SYNC.DEFER_BLOCKING 0x0 ;  /* 0x0000000000007b1d */ /* 0x000fec0000010000 */
[----:B------:R-:W2:Y:S02]  /*0700*/  LDG.E R3, desc[UR6][R4.64] ;  /* 0x0000000604037981 */ /* 0x000ea4000c1e1900 */
[----:B--2---:R-:W-:-:S13]  /*0710*/  ISETP.GE.AND P0, PT, R3, 0x1, PT ;  /* 0x000000010300780c */ /* 0x004fda0003f06270 */
[----:B-1----:R-:W-:Y:S05]  /*0720*/  @!P0 EXIT ;  /* 0x000000000000894d */ /* 0x002fea0003800000 */
.L_x_10:
[----:B0-----:R-:W-:-:S05]  /*0730*/  IMAD.WIDE R6, R2, 0x4, R8 ;  /* 0x0000000402067825 */ /* 0x001fca00078e0208 */
[----:B------:R0:W-:Y:S04]  /*0740*/  STG.E desc[UR6][R6.64], R0 ;  /* 0x0000000006007986 */ /* 0x0001e8000c101906 */
[----:B------:R-:W2:Y:S01]  /*0750*/  LDG.E R3, desc[UR6][R4.64] ;  /* 0x0000000604037981 */ /* 0x000ea2000c1e1900 */
[----:B------:R-:W-:Y:S02]  /*0760*/  VIADD R2, R2, 0x1 ;  /* 0x0000000102027836 */ /* 0x000fe40000000000 */
[C---:B--2---:R-:W-:Y:S01]  /*0770*/  VIADD R11, R3.reuse, 0xffffffff ;  /* 0xffffffff030b7836 */ /* 0x044fe20000000000 */
[----:B------:R-:W-:-:S04]  /*0780*/  ISETP.GT.AND P0, PT, R3, 0x1, PT ;  /* 0x000000010300780c */ /* 0x000fc80003f04270 */
[----:B------:R0:W-:Y:S09]  /*0790*/  STG.E desc[UR6][R4.64], R11 ;  /* 0x0000000b04007986 */ /* 0x0001f2000c101906 */
[----:B------:R-:W-:Y:S05]  /*07a0*/  @P0 BRA `(.L_x_10) ;  /* 0xfffffffc00e00947 */ /* 0x000fea000383ffff */
[----:B------:R-:W-:Y:S05]  /*07b0*/  EXIT ;  /* 0x000000000000794d */ /* 0x000fea0003800000 */
.L_x_11:
[----:B------:R-:W-:-:S00]  /*07c0*/  BRA `(.L_x_11) ;  /* 0xfffffffc00fc7947 */ /* 0x000fc0000383ffff */
[----:B------:R-:W-:-:S00]  /*07d0*/  NOP ;  /* 0x0000000000007918 */ /* 0x000fc00000000000 */
        /* <DEDUP_REMOVED lines=10> */
.L_x_14:


//--------------------- .text._Z12bucket_countPiS_i --------------------------
	.section	.text._Z12bucket_countPiS_i,"ax",@progbits
	.align	128
        .global         _Z12bucket_countPiS_i
        .type           _Z12bucket_countPiS_i,@function
        .size           _Z12bucket_countPiS_i,(.L_x_15 - _Z12bucket_countPiS_i)
        .other          _Z12bucket_countPiS_i,@"STO_CUDA_ENTRY STV_DEFAULT"
_Z12bucket_countPiS_i:
.text._Z12bucket_countPiS_i:
        /* <DEDUP_REMOVED lines=8> */
[----:B------:R-:W0:Y:S01]  /*0080*/  LDC.64 R2, c[0x0][0x388] ;  /* 0x0000e200ff027b82 */ /* 0x000e220000000a00 */
[----:B------:R-:W1:Y:S01]  /*0090*/  LDCU.64 UR4, c[0x0][0x358] ;  /* 0x00006b00ff0477ac */ /* 0x000e620008000a00 */
[----:B0-----:R-:W-:-:S06]  /*00a0*/  IMAD.WIDE R2, R5, 0x4, R2 ;  /* 0x0000000405027825 */ /* 0x001fcc00078e0202 */
[----:B------:R-:W0:Y:S01]  /*00b0*/  LDC.64 R4, c[0x0][0x380] ;  /* 0x0000e000ff047b82 */ /* 0x000e220000000a00 */
[----:B-1----:R-:W0:Y:S01]  /*00c0*/  LDG.E R3, desc[UR4][R2.64] ;  /* 0x0000000402037981 */ /* 0x002e22000c1e1900 */
[----:B------:R-:W-:Y:S02]  /*00d0*/  HFMA2 R7, -RZ, RZ, 0, 5.9604644775390625e-08 ;  /* 0x00000001ff077431 */ /* 0x000fe400000001ff */
[----:B0-----:R-:W-:-:S05]  /*00e0*/  IMAD.WIDE R4, R3, 0x4, R4 ;  /* 0x0000000403047825 */ /* 0x001fca00078e0204 */
[----:B------:R-:W-:Y:S01]  /*00f0*/  REDG.E.ADD.STRONG.GPU desc[UR4][R4.64], R7 ;  /* 0x000000070400798e */ /* 0x000fe2000c12e104 */
[----:B------:R-:W-:Y:S05]  /*0100*/  EXIT ;  /* 0x000000000000794d */ /* 0x000fea0003800000 */
.L_x_12:
        /* <DEDUP_REMOVED lines=15> */
.L_x_15:


//--------------------- .text._Z11bucket_initPiS_i --------------------------
	.section	.text._Z11bucket_initPiS_i,"ax",@progbits
	.align	128
        .global         _Z11bucket_initPiS_i
        .type           _Z11bucket_initPiS_i,@function
        .size           _Z11bucket_initPiS_i,(.L_x_16 - _Z11bucket_initPiS_i)
        .other          _Z11bucket_initPiS_i,@"STO_CUDA_ENTRY STV_DEFAULT"
_Z11bucket_initPiS_i:
.text._Z11bucket_initPiS_i:
        /* <DEDUP_REMOVED lines=10> */
[----:B0-----:R-:W-:-:S05]  /*00a0*/  IMAD.WIDE R2, R5, 0x4, R2 ;  /* 0x0000000405027825 */ /* 0x001fca00078e0202 */
[----:B-1----:R-:W-:Y:S01]  /*00b0*/  STG.E desc[UR4][R2.64], RZ ;  /* 0x000000ff02007986 */ /* 0x002fe2000c101904 */
[----:B------:R-:W-:Y:S05]  /*00c0*/  EXIT ;  /* 0x000000000000794d */ /* 0x000fea0003800000 */
.L_x_13:
        /* <DEDUP_REMOVED lines=11> */
.L_x_16:


//--------------------- .nv.shared.reserved.0     --------------------------
	.section	.nv.shared.reserved.0,"aw",@nobits
	.weak		__nv_reservedSMEM_offset_0_alias
	.size		__nv_reservedSMEM_offset_0_alias, 0, 64
	.other		__nv_reservedSMEM_offset_0_alias,@"STO_CUDA_RESERVED_SHARED STV_DEFAULT"
__nv_reservedSMEM_offset_0_alias:
	.zero		0
	.zero		64


//--------------------- .nv.constant0._Z10bucket_keyPiS_i --------------------------
	.section	.nv.constant0._Z10bucket_keyPiS_i,"a",@progbits
	.sectionflags	@""
	.align	4
.nv.constant0._Z10bucket_keyPiS_i:
	.zero		916


//--------------------- .nv.constant0._Z12bucket_countPiS_i --------------------------
	.section	.nv.constant0._Z12bucket_countPiS_i,"a",@progbits
	.sectionflags	@""
	.align	4
.nv.constant0._Z12bucket_countPiS_i:
	.zero		916


//--------------------- .nv.constant0._Z11bucket_initPiS_i --------------------------
	.section	.nv.constant0._Z11bucket_initPiS_i,"a",@progbits
	.sectionflags	@""
	.align	4
.nv.constant0._Z11bucket_initPiS_i:
	.zero		916


//--------------------- SYMBOLS --------------------------

	.type		.nv.reservedSmem.offset0,@object
	.size		.nv.reservedSmem.offset0,0x4
